	.headerflags	@"EF_CUDA_TEXMODE_UNIFIED EF_CUDA_64BIT_ADDRESS EF_CUDA_ACCELERATORS EF_CUDA_SM90 EF_CUDA_VIRTUAL_SM(EF_CUDA_SM90)"
	.elftype	@"ET_EXEC"


//--------------------- .nv.info                  --------------------------
	.section	.nv.info,"",@"SHT_CUDA_INFO"
	.align	4


	//----- nvinfo : EIATTR_REGCOUNT
	.align		4
        /*0000*/ 	.byte	0x04, 0x2f
        /*0002*/ 	.short	(.L_3 - .L_2)
	.align		4
.L_2:
        /*0004*/ 	.word	index@(triton_poi_fused__native_batch_norm_legit_no_training_relu_0)
        /*0008*/ 	.word	0x00000016


	//----- nvinfo : EIATTR_MIN_STACK_SIZE
	.align		4
.L_3:
        /*000c*/ 	.byte	0x04, 0x12
        /*000e*/ 	.short	(.L_5 - .L_4)
	.align		4
.L_4:
        /*0010*/ 	.word	index@(triton_poi_fused__native_batch_norm_legit_no_training_relu_0)
        /*0014*/ 	.word	0x00000000


	//----- nvinfo : EIATTR_FRAME_SIZE
	.align		4
.L_5:
        /*0018*/ 	.byte	0x04, 0x11
        /*001a*/ 	.short	(.L_7 - .L_6)
	.align		4
.L_6:
        /*001c*/ 	.word	index@(triton_poi_fused__native_batch_norm_legit_no_training_relu_0)
        /*0020*/ 	.word	0x00000000


	//----- nvinfo : EIATTR_MIN_STACK_SIZE
	.align		4
.L_7:
        /*0024*/ 	.byte	0x04, 0x12
        /*0026*/ 	.short	(.L_9 - .L_8)
	.align		4
.L_8:
        /*0028*/ 	.word	index@(triton_poi_fused__native_batch_norm_legit_no_training_relu_0)
        /*002c*/ 	.word	0x00000000
.L_9:


//--------------------- .nv.info.triton_poi_fused__native_batch_norm_legit_no_training_relu_0 --------------------------
	.section	.nv.info.triton_poi_fused__native_batch_norm_legit_no_training_relu_0,"",@"SHT_CUDA_INFO"
	.sectionflags	@""
	.align	4


	//----- nvinfo : EIATTR_CUDA_API_VERSION
	.align		4
        /*0000*/ 	.byte	0x04, 0x37
        /*0002*/ 	.short	(.L_11 - .L_10)
.L_10:
        /*0004*/ 	.word	0x0000007c


	//----- nvinfo : EIATTR_KPARAM_INFO
	.align		4
.L_11:
        /*0008*/ 	.byte	0x04, 0x17
        /*000a*/ 	.short	(.L_13 - .L_12)
.L_12:
        /*000c*/ 	.word	0x00000000
        /*0010*/ 	.short	0x0006
        /*0012*/ 	.short	0x0030
        /*0014*/ 	.byte	0x00, 0xf0, 0x11, 0x00


	//----- nvinfo : EIATTR_KPARAM_INFO
	.align		4
.L_13:
        /*0018*/ 	.byte	0x04, 0x17
        /*001a*/ 	.short	(.L_15 - .L_14)
.L_14:
        /*001c*/ 	.word	0x00000000
        /*0020*/ 	.short	0x0005
        /*0022*/ 	.short	0x0028
        /*0024*/ 	.byte	0x00, 0xf4, 0x21, 0x00


	//----- nvinfo : EIATTR_KPARAM_INFO
	.align		4
.L_15:
        /*0028*/ 	.byte	0x04, 0x17
        /*002a*/ 	.short	(.L_17 - .L_16)
.L_16:
        /*002c*/ 	.word	0x00000000
        /*0030*/ 	.short	0x0004
        /*0032*/ 	.short	0x0020
        /*0034*/ 	.byte	0x00, 0xf4, 0x21, 0x00


	//----- nvinfo : EIATTR_KPARAM_INFO
	.align		4
.L_17:
        /*0038*/ 	.byte	0x04, 0x17
        /*003a*/ 	.short	(.L_19 - .L_18)
.L_18:
        /*003c*/ 	.word	0x00000000
        /*0040*/ 	.short	0x0003
        /*0042*/ 	.short	0x0018
        /*0044*/ 	.byte	0x00, 0xf4, 0x21, 0x00


	//----- nvinfo : EIATTR_KPARAM_INFO
	.align		4
.L_19:
        /*0048*/ 	.byte	0x04, 0x17
        /*004a*/ 	.short	(.L_21 - .L_20)
.L_20:
        /*004c*/ 	.word	0x00000000
        /*0050*/ 	.short	0x0002
        /*0052*/ 	.short	0x0010
        /*0054*/ 	.byte	0x00, 0xf4, 0x21, 0x00


	//----- nvinfo : EIATTR_KPARAM_INFO
	.align		4
.L_21:
        /*0058*/ 	.byte	0x04, 0x17
        /*005a*/ 	.short	(.L_23 - .L_22)
.L_22:
        /*005c*/ 	.word	0x00000000
        /*0060*/ 	.short	0x0001
        /*0062*/ 	.short	0x0008
        /*0064*/ 	.byte	0x00, 0xf4, 0x21, 0x00


	//----- nvinfo : EIATTR_KPARAM_INFO
	.align		4
.L_23:
        /*0068*/ 	.byte	0x04, 0x17
        /*006a*/ 	.short	(.L_25 - .L_24)
.L_24:
        /*006c*/ 	.word	0x00000000
        /*0070*/ 	.short	0x0000
        /*0072*/ 	.short	0x0000
        /*0074*/ 	.byte	0x00, 0xf4, 0x21, 0x00


	//----- nvinfo : EIATTR_SPARSE_MMA_MASK
	.align		4
.L_25:
        /*0078*/ 	.byte	0x03, 0x50
        /*007a*/ 	.short	0x0000


	//----- nvinfo : EIATTR_MAXREG_COUNT
	.align		4
        /*007c*/ 	.byte	0x03, 0x1b
        /*007e*/ 	.short	0x00ff


	//----- nvinfo : EIATTR_EXIT_INSTR_OFFSETS
	.align		4
        /*0080*/ 	.byte	0x04, 0x1c
        /*0082*/ 	.short	(.L_27 - .L_26)


	//   ....[0]....
.L_26:
        /*0084*/ 	.word	0x000004a0


	//   ....[1]....
        /*0088*/ 	.word	0x000004c0


	//----- nvinfo : EIATTR_REQNTID
	.align		4
.L_27:
        /*008c*/ 	.byte	0x04, 0x10
        /*008e*/ 	.short	(.L_29 - .L_28)
.L_28:
        /*0090*/ 	.word	0x00000020
        /*0094*/ 	.word	0x00000001
        /*0098*/ 	.word	0x00000001


	//----- nvinfo : EIATTR_CBANK_PARAM_SIZE
	.align		4
.L_29:
        /*009c*/ 	.byte	0x03, 0x19
        /*009e*/ 	.short	0x0034


	//----- nvinfo : EIATTR_PARAM_CBANK
	.align		4
        /*00a0*/ 	.byte	0x04, 0x0a
        /*00a2*/ 	.short	(.L_31 - .L_30)
	.align		4
.L_30:
        /*00a4*/ 	.word	index@(.nv.constant0.triton_poi_fused__native_batch_norm_legit_no_training_relu_0)
        /*00a8*/ 	.short	0x0210
        /*00aa*/ 	.short	0x0034


	//----- nvinfo : EIATTR_SW_WAR
	.align		4
.L_31:
        /*00ac*/ 	.byte	0x04, 0x36
        /*00ae*/ 	.short	(.L_33 - .L_32)
.L_32:
        /*00b0*/ 	.word	0x00000008
.L_33:


//--------------------- .nv.callgraph             --------------------------
	.section	.nv.callgraph,"",@"SHT_CUDA_CALLGRAPH"
	.align	4
	.sectionentsize	8
	.align		4
        /*0000*/ 	.word	0x00000000
	.align		4
        /*0004*/ 	.word	0xffffffff
	.align		4
        /*0008*/ 	.word	0x00000000
	.align		4
        /*000c*/ 	.word	0xfffffffe
	.align		4
        /*0010*/ 	.word	0x00000000
	.align		4
        /*0014*/ 	.word	0xfffffffd
	.align		4
        /*0018*/ 	.word	0x00000000
	.align		4
        /*001c*/ 	.word	0xfffffffc


//--------------------- .nv.constant4             --------------------------
	.section	.nv.constant4,"a",@progbits
	.align	8
	.align		8
.nv.constant4:
        /*0000*/ 	.dword	_$_str
	.align		8
        /*0008*/ 	.dword	_$_str_$_2


//--------------------- .text.triton_poi_fused__native_batch_norm_legit_no_training_relu_0 --------------------------
	.section	.text.triton_poi_fused__native_batch_norm_legit_no_training_relu_0,"ax",@progbits
	.align	128
        .global         triton_poi_fused__native_batch_norm_legit_no_training_relu_0
        .type           triton_poi_fused__native_batch_norm_legit_no_training_relu_0,@function
        .size           triton_poi_fused__native_batch_norm_legit_no_training_relu_0,(.L_x_1 - triton_poi_fused__native_batch_norm_legit_no_training_relu_0)
        .other          triton_poi_fused__native_batch_norm_legit_no_training_relu_0,@"STO_CUDA_ENTRY STV_DEFAULT"
triton_poi_fused__native_batch_norm_legit_no_training_relu_0:
.text.triton_poi_fused__native_batch_norm_legit_no_training_relu_0:
[----:B------:R-:W0:Y:S01]  /*0000*/  LDC R1, c[0x0][0x28] ;  /* 0x00000a00ff017b82 */ /* 0x000e220000000800 */
[----:B------:R-:W1:Y:S07]  /*0010*/  S2R R0, SR_TID.X ;  /* 0x0000000000007919 */ /* 0x000e6e0000002100 */
[----:B------:R-:W2:Y:S01]  /*0020*/  LDC.64 R6, c[0x0][0x220] ;  /* 0x00008800ff067b82 */ /* 0x000ea20000000a00 */
[----:B------:R-:W-:Y:S01]  /*0030*/  HFMA2.MMA R14, -RZ, RZ, 0, 0 ;  /* 0x00000000ff0e7435 */ /* 0x000fe200000001ff */
[----:B------:R-:W-:Y:S01]  /*0040*/  IMAD.MOV.U32 R12, RZ, RZ, RZ ;  /* 0x000000ffff0c7224 */ /* 0x000fe200078e00ff */
[----:B------:R-:W3:Y:S01]  /*0050*/  S2R R13, SR_CTAID.X ;  /* 0x00000000000d7919 */ /* 0x000ee20000002500 */
[----:B------:R-:W-:-:S04]  /*0060*/  ULDC.64 UR4, c[0x0][0x208] ;  /* 0x0000820000047ab9 */ /* 0x000fc80000000a00 */
[----:B------:R-:W4:Y:S08]  /*0070*/  LDC.64 R4, c[0x0][0x218] ;  /* 0x00008600ff047b82 */ /* 0x000f300000000a00 */
[----:B------:R-:W5:Y:S08]  /*0080*/  LDC.64 R8, c[0x0][0x228] ;  /* 0x00008a00ff087b82 */ /* 0x000f700000000a00 */
[----:B------:R-:W4:Y:S01]  /*0090*/  LDC.64 R10, c[0x0][0x230] ;  /* 0x00008c00ff0a7b82 */ /* 0x000f220000000a00 */
[----:B-1----:R-:W-:-:S04]  /*00a0*/  SHF.L.U32 R0, R0, 0x1, RZ ;  /* 0x0000000100007819 */ /* 0x002fc800000006ff */
[----:B------:R-:W-:Y:S02]  /*00b0*/  LOP3.LUT R0, R0, 0x3e, RZ, 0xc0, !PT ;  /* 0x0000003e00007812 */ /* 0x000fe400078ec0ff */
[----:B---3--:R-:W-:-:S03]  /*00c0*/  SHF.R.S32.HI R2, RZ, 0x19, R13 ;  /* 0x00000019ff027819 */ /* 0x008fc6000001140d */
[----:B------:R-:W-:Y:S01]  /*00d0*/  IMAD R13, R13, 0x40, R0 ;  /* 0x000000400d0d7824 */ /* 0x000fe200078e0200 */
[----:B------:R-:W-:-:S04]  /*00e0*/  SGXT R2, R2, 0x1 ;  /* 0x000000010202781a */ /* 0x000fc80000000200 */
[----:B------:R-:W-:Y:S02]  /*00f0*/  LEA.HI R2, R2, R13, RZ, 0x2 ;  /* 0x0000000d02027211 */ /* 0x000fe400078f10ff */
[----:B------:R-:W-:Y:S02]  /*0100*/  ISETP.GE.AND P0, PT, R13, 0x40, PT ;  /* 0x000000400d00780c */ /* 0x000fe40003f06270 */
[----:B------:R-:W-:-:S04]  /*0110*/  SHF.R.S32.HI R2, RZ, 0x2, R2 ;  /* 0x00000002ff027819 */ /* 0x000fc80000011402 */
[----:B------:R-:W-:-:S04]  /*0120*/  LEA.HI R0, R2, R2, RZ, 0x2 ;  /* 0x0000000202007211 */ /* 0x000fc800078f10ff */
[----:B------:R-:W-:-:S04]  /*0130*/  LOP3.LUT R3, R0, 0xfffffffc, RZ, 0xc0, !PT ;  /* 0xfffffffc00037812 */ /* 0x000fc800078ec0ff */
[----:B------:R-:W-:Y:S02]  /*0140*/  IADD3 R15, R2, -R3, RZ ;  /* 0x80000003020f7210 */ /* 0x000fe40007ffe0ff */
[----:B------:R-:W1:Y:S03]  /*0150*/  LDC.64 R2, c[0x0][0x210] ;  /* 0x00008400ff027b82 */ /* 0x000e660000000a00 */
[----:B--2---:R-:W-:-:S05]  /*0160*/  IMAD.WIDE R6, R15, 0x4, R6 ;  /* 0x000000040f067825 */ /* 0x004fca00078e0206 */
[----:B------:R-:W2:Y:S04]  /*0170*/  @!P0 LDG.E.EL R12, desc[UR4][R6.64] ;  /* 0x00000004060c8981 */ /* 0x000ea8000c2e1900 */
[----:B------:R5:W3:Y:S01]  /*0180*/  @!P0 LDG.E.EL R14, desc[UR4][R6.64] ;  /* 0x00000004060e8981 */ /* 0x000ae2000c2e1900 */
[----:B------:R-:W-:Y:S01]  /*0190*/  CS2R R18, SRZ ;  /* 0x0000000000127805 */ /* 0x000fe2000001ff00 */
[----:B------:R-:W-:Y:S01]  /*01a0*/  IMAD.MOV.U32 R0, RZ, RZ, RZ ;  /* 0x000000ffff007224 */ /* 0x000fe200078e00ff */
[----:B------:R-:W-:Y:S01]  /*01b0*/  CS2R R16, SRZ ;  /* 0x0000000000107805 */ /* 0x000fe2000001ff00 */
[----:B----4-:R-:W-:-:S05]  /*01c0*/  IMAD.WIDE R4, R15, 0x4, R4 ;  /* 0x000000040f047825 */ /* 0x010fca00078e0204 */
[----:B------:R-:W4:Y:S01]  /*01d0*/  @!P0 LDG.E.EL R19, desc[UR4][R4.64] ;  /* 0x0000000404138981 */ /* 0x000f22000c2e1900 */
[----:B-1----:R-:W-:-:S03]  /*01e0*/  IMAD.WIDE R2, R13, 0x4, R2 ;  /* 0x000000040d027825 */ /* 0x002fc600078e0202 */
[----:B------:R-:W4:Y:S01]  /*01f0*/  @!P0 LDG.E.EL R0, desc[UR4][R4.64] ;  /* 0x0000000404008981 */ /* 0x000f22000c2e1900 */
[----:B-----5:R-:W-:-:S03]  /*0200*/  IMAD.WIDE R6, R15, 0x4, R8 ;  /* 0x000000040f067825 */ /* 0x020fc600078e0208 */
[----:B------:R1:W4:Y:S01]  /*0210*/  @!P0 LDG.E.64 R16, desc[UR4][R2.64] ;  /* 0x0000000402108981 */ /* 0x000322000c1e1b00 */
[----:B0-----:R-:W-:Y:S01]  /*0220*/  IMAD.WIDE R8, R15, 0x4, R10 ;  /* 0x000000040f087825 */ /* 0x001fe200078e020a */
[----:B------:R-:W-:Y:S02]  /*0230*/  CS2R R10, SRZ ;  /* 0x00000000000a7805 */ /* 0x000fe4000001ff00 */
[----:B------:R-:W-:Y:S02]  /*0240*/  MOV R15, RZ ;  /* 0x000000ff000f7202 */ /* 0x000fe40000000f00 */
[----:B------:R-:W5:Y:S01]  /*0250*/  @!P0 LDG.E.EL R18, desc[UR4][R8.64] ;  /* 0x0000000408128981 */ /* 0x000f62000c2e1900 */
[----:B-1----:R-:W0:Y:S03]  /*0260*/  LDC.64 R2, c[0x0][0x238] ;  /* 0x00008e00ff027b82 */ /* 0x002e260000000a00 */
[----:B------:R-:W4:Y:S04]  /*0270*/  @!P0 LDG.E.EL R10, desc[UR4][R6.64] ;  /* 0x00000004060a8981 */ /* 0x000f28000c2e1900 */
[----:B------:R1:W5:Y:S04]  /*0280*/  @!P0 LDG.E.EL R11, desc[UR4][R6.64] ;  /* 0x00000004060b8981 */ /* 0x000368000c2e1900 */
[----:B------:R0:W5:Y:S01]  /*0290*/  @!P0 LDG.E.EL R15, desc[UR4][R8.64] ;  /* 0x00000004080f8981 */ /* 0x000162000c2e1900 */
[----:B-1----:R-:W-:Y:S01]  /*02a0*/  HFMA2.MMA R6, -RZ, RZ, 1.625, 0 ;  /* 0x3e800000ff067435 */ /* 0x002fe200000001ff */
[----:B0-----:R-:W-:-:S04]  /*02b0*/  IMAD.WIDE R2, R13, 0x4, R2 ;  /* 0x000000040d027825 */ /* 0x001fc800078e0202 */
[----:B--2---:R-:W-:Y:S01]  /*02c0*/  FADD R12, R12, 9.9999997473787516356e-06 ;  /* 0x3727c5ac0c0c7421 */ /* 0x004fe20000000000 */
[----:B---3--:R-:W-:-:S03]  /*02d0*/  FADD R14, R14, 9.9999997473787516356e-06 ;  /* 0x3727c5ac0e0e7421 */ /* 0x008fc60000000000 */
[----:B------:R-:W0:Y:S08]  /*02e0*/  MUFU.SQRT R4, R12 ;  /* 0x0000000c00047308 */ /* 0x000e300000002000 */
[----:B------:R-:W1:Y:S01]  /*02f0*/  MUFU.SQRT R5, R14 ;  /* 0x0000000e00057308 */ /* 0x000e620000002000 */
[C---:B0-----:R-:W-:Y:S02]  /*0300*/  FSETP.GT.AND P1, PT, R4.reuse, 8.50705917302346158658e+37, PT ;  /* 0x7e8000000400780b */ /* 0x041fe40003f24000 */
[----:B------:R-:W-:-:S02]  /*0310*/  FSETP.GEU.AND P3, PT, R4, 1.175494350822287508e-38, PT ;  /* 0x008000000400780b */ /* 0x000fc40003f6e000 */
[C---:B-1----:R-:W-:Y:S02]  /*0320*/  FSETP.GT.AND P2, PT, R5.reuse, 8.50705917302346158658e+37, PT ;  /* 0x7e8000000500780b */ /* 0x042fe40003f44000 */
[----:B------:R-:W-:-:S07]  /*0330*/  FSETP.GEU.AND P4, PT, R5, 1.175494350822287508e-38, PT ;  /* 0x008000000500780b */ /* 0x000fce0003f8e000 */
[----:B------:R-:W-:-:S04]  /*0340*/  @P1 FMUL R4, R4, 0.25 ;  /* 0x3e80000004041820 */ /* 0x000fc80000400000 */
[----:B------:R-:W-:Y:S01]  /*0350*/  @!P3 FMUL R4, R4, 16777216 ;  /* 0x4b8000000404b820 */ /* 0x000fe20000400000 */
[----:B------:R-:W-:-:S04]  /*0360*/  @P2 FMUL R5, R5, 0.25 ;  /* 0x3e80000005052820 */ /* 0x000fc80000400000 */
[----:B------:R-:W-:Y:S01]  /*0370*/  @!P4 FMUL R5, R5, 16777216 ;  /* 0x4b8000000505c820 */ /* 0x000fe20000400000 */
[----:B------:R-:W0:Y:S01]  /*0380*/  MUFU.RCP R4, R4 ;  /* 0x0000000400047308 */ /* 0x000e220000001000 */
[----:B------:R-:W-:-:S07]  /*0390*/  FSEL R7, R6, 1, P1 ;  /* 0x3f80000006077808 */ /* 0x000fce0000800000 */
[----:B------:R-:W1:Y:S01]  /*03a0*/  MUFU.RCP R5, R5 ;  /* 0x0000000500057308 */ /* 0x000e620000001000 */
[----:B------:R-:W-:Y:S01]  /*03b0*/  FSEL R6, R6, 1, P2 ;  /* 0x3f80000006067808 */ /* 0x000fe20001000000 */
[----:B------:R-:W-:-:S04]  /*03c0*/  @!P3 FMUL R7, R7, 16777216 ;  /* 0x4b8000000707b820 */ /* 0x000fc80000400000 */
[----:B------:R-:W-:Y:S01]  /*03d0*/  @!P4 FMUL R6, R6, 16777216 ;  /* 0x4b8000000606c820 */ /* 0x000fe20000400000 */
[----:B----4-:R-:W-:Y:S01]  /*03e0*/  FADD R16, -R19, R16 ;  /* 0x0000001013107221 */ /* 0x010fe20000000100 */
[----:B------:R-:W-:Y:S01]  /*03f0*/  FADD R0, -R0, R17 ;  /* 0x0000001100007221 */ /* 0x000fe20000000100 */
[----:B0-----:R-:W-:Y:S01]  /*0400*/  FMUL R7, R4, R7 ;  /* 0x0000000704077220 */ /* 0x001fe20000400000 */
[----:B-1----:R-:W-:-:S03]  /*0410*/  FMUL R9, R5, R6 ;  /* 0x0000000605097220 */ /* 0x002fc60000400000 */
[----:B------:R-:W-:Y:S01]  /*0420*/  FMUL R16, R16, R7 ;  /* 0x0000000710107220 */ /* 0x000fe20000400000 */
[----:B------:R-:W-:-:S03]  /*0430*/  FMUL R9, R0, R9 ;  /* 0x0000000900097220 */ /* 0x000fc60000400000 */
[----:B-----5:R-:W-:Y:S01]  /*0440*/  FFMA R10, R16, R10, R15 ;  /* 0x0000000a100a7223 */ /* 0x020fe2000000000f */
[----:B------:R-:W-:-:S04]  /*0450*/  FFMA R9, R9, R11, R18 ;  /* 0x0000000b09097223 */ /* 0x000fc80000000012 */
[C---:B------:R-:W-:Y:S02]  /*0460*/  FSETP.GEU.AND P1, PT, R10.reuse, RZ, PT ;  /* 0x000000ff0a00720b */ /* 0x040fe40003f2e000 */
[C---:B------:R-:W-:Y:S02]  /*0470*/  FSETP.GEU.AND P2, PT, R9.reuse, RZ, PT ;  /* 0x000000ff0900720b */ /* 0x040fe40003f4e000 */
[----:B------:R-:W-:Y:S02]  /*0480*/  FSEL R8, R10, RZ, P1 ;  /* 0x000000ff0a087208 */ /* 0x000fe40000800000 */
[----:B------:R-:W-:Y:S01]  /*0490*/  FSEL R9, R9, RZ, P2 ;  /* 0x000000ff09097208 */ /* 0x000fe20001000000 */
[----:B------:R-:W-:Y:S08]  /*04a0*/  @P0 EXIT ;  /* 0x000000000000094d */ /* 0x000ff00003800000 */
[----:B------:R-:W-:Y:S01]  /*04b0*/  STG.E.64 desc[UR4][R2.64], R8 ;  /* 0x0000000802007986 */ /* 0x000fe2000c101b04 */
[----:B------:R-:W-:Y:S05]  /*04c0*/  EXIT ;  /* 0x000000000000794d */ /* 0x000fea0003800000 */
.L_x_0:
[----:B------:R-:W-:-:S00]  /*04d0*/  BRA `(.L_x_0) ;  /* 0xfffffffc00fc7947 */ /* 0x000fc0000383ffff */
[----:B------:R-:W-:-:S00]  /*04e0*/  NOP ;  /* 0x0000000000007918 */ /* 0x000fc00000000000 */
        /* <DEDUP_REMOVED lines=9> */
.L_x_1:


//--------------------- .nv.global.init           --------------------------
	.section	.nv.global.init,"aw",@progbits
.nv.global.init:
	.type		_$_str,@object
	.size		_$_str,(_$_str_$_2 - _$_str)
_$_str:
        /*0000*/ 	.byte	0x5f, 0x5f, 0x43, 0x55, 0x44, 0x41, 0x5f, 0x46, 0x54, 0x5a, 0x00
	.type		_$_str_$_2,@object
	.size		_$_str_$_2,(.L_1 - _$_str_$_2)
_$_str_$_2:
        /*000b*/ 	.byte	0x5f, 0x5f, 0x43, 0x55, 0x44, 0x41, 0x5f, 0x50, 0x52, 0x45, 0x43, 0x5f, 0x53, 0x51, 0x52, 0x54
        /*001b*/ 	.byte	0x00
.L_1:


//--------------------- .nv.constant0.triton_poi_fused__native_batch_norm_legit_no_training_relu_0 --------------------------
	.section	.nv.constant0.triton_poi_fused__native_batch_norm_legit_no_training_relu_0,"a",@progbits
	.sectionflags	@""
	.align	4
.nv.constant0.triton_poi_fused__native_batch_norm_legit_no_training_relu_0:
	.zero		580
